//
// Generated by NVIDIA NVVM Compiler
//
// Compiler Build ID: CL-36424714
// Cuda compilation tools, release 13.0, V13.0.88
// Based on NVVM 20.0.0
//

.version 9.0
.target sm_100
.address_size 64

	// .globl	_Z14hello_from_gpuv
.extern .func  (.param .b32 func_retval0) vprintf
(
	.param .b64 vprintf_param_0,
	.param .b64 vprintf_param_1
)
;
.global .align 1 .b8 $str[33] = {72, 101, 108, 108, 111, 32, 87, 111, 114, 108, 100, 32, 102, 114, 111, 109, 32, 71, 80, 85, 32, 116, 104, 114, 101, 97, 100, 32, 37, 100, 33, 10};

.visible .entry _Z14hello_from_gpuv()
{
	.local .align 8 .b8 	__local_depot0[8];
	.reg .b64 	%SP;
	.reg .b64 	%SPL;
	.reg .b32 	%r<4>;
	.reg .b64 	%rd<5>;

	mov.u64 	%SPL, __local_depot0;
	cvta.local.u64 	%SP, %SPL;
	add.u64 	%rd1, %SP, 0;
	add.u64 	%rd2, %SPL, 0;
	mov.u32 	%r1, %tid.x;
	st.local.u32 	[%rd2], %r1;
	mov.u64 	%rd3, $str;
	cvta.global.u64 	%rd4, %rd3;
	{ // callseq 0, 0
	.param .b64 param0;
	st.param.b64 	[param0], %rd4;
	.param .b64 param1;
	st.param.b64 	[param1], %rd1;
	.param .b32 retval0;
	call.uni (retval0), 
	vprintf, 
	(
	param0, 
	param1
	);
	ld.param.b32 	%r2, [retval0];
	} // callseq 0
	ret;

}


// ===== COMPILED SASS (sm_100) =====

	.target	sm_100

	.elftype	@"ET_EXEC"


//--------------------- .note.nv.tkinfo           --------------------------
	.section	.note.nv.tkinfo,"",@"SHT_NOTE"
	.sectionflags	@"SHF_NOTE_NV_TKINFO"
	.tkinfo
        /*0018*/ 	.word	0x00000002
        /*0030*/ 	.string	""
        /*0030*/ 	.string	"ptxas"
        /*0030*/ 	.string	"Cuda compilation tools, release 13.0, V13.0.88"
        /*0030*/ 	.string	"Build cuda_13.0.r13.0/compiler.36424714_0"
        /*0030*/ 	.string	"-arch sm_100 -m 64 "



//--------------------- .note.nv.cuinfo           --------------------------
	.section	.note.nv.cuinfo,"",@"SHT_NOTE"
	.sectionflags	@"SHF_NOTE_NV_CUINFO"
        /*0018*/ 	.short	0x0002
        /*001a*/ 	.short	0x0064
        /*001c*/ 	.short	0x0082
	.zero		2


//--------------------- .nv.info                  --------------------------
	.section	.nv.info,"",@"SHT_CUDA_INFO"
	.align	4


	//----- nvinfo : EIATTR_REGCOUNT
	.align		4
        /*0000*/ 	.byte	0x04, 0x2f
        /*0002*/ 	.short	(.L_2 - .L_1)
	.align		4
.L_1:
        /*0004*/ 	.word	index@(_Z14hello_from_gpuv)
        /*0008*/ 	.word	0x00000018


	//----- nvinfo : EIATTR_FRAME_SIZE
	.align		4
.L_2:
        /*000c*/ 	.byte	0x04, 0x11
        /*000e*/ 	.short	(.L_4 - .L_3)
	.align		4
.L_3:
        /*0010*/ 	.word	index@(_Z14hello_from_gpuv)
        /*0014*/ 	.word	0x00000008


	//----- nvinfo : EIATTR_MIN_STACK_SIZE
	.align		4
.L_4:
        /*0018*/ 	.byte	0x04, 0x12
        /*001a*/ 	.short	(.L_6 - .L_5)
	.align		4
.L_5:
        /*001c*/ 	.word	index@(_Z14hello_from_gpuv)
        /*0020*/ 	.word	0x00000008
.L_6:


//--------------------- .nv.compat                --------------------------
	.section	.nv.compat,"",@"SHT_CUDA_COMPAT_INFO"
	.align	4
        /*0000*/ 	.byte	0x02, 0x09, 0x00, 0x00, 0x02, 0x02, 0x01, 0x00, 0x02, 0x05, 0x05, 0x00, 0x03, 0x07, 0x01, 0x01
        /*0010*/ 	.byte	0x02, 0x03, 0x00, 0x00, 0x02, 0x06, 0x01, 0x00, 0x04, 0x0b, 0x08, 0x00, 0x09, 0x00, 0x00, 0x00
        /*0020*/ 	.byte	0x00, 0x00, 0x00, 0x00


//--------------------- .nv.info._Z14hello_from_gpuv --------------------------
	.section	.nv.info._Z14hello_from_gpuv,"",@"SHT_CUDA_INFO"
	.sectionflags	@""
	.align	4


	//----- nvinfo : EIATTR_CUDA_API_VERSION
	.align		4
        /*0000*/ 	.byte	0x04, 0x37
        /*0002*/ 	.short	(.L_8 - .L_7)
.L_7:
        /*0004*/ 	.word	0x00000082


	//----- nvinfo : EIATTR_SPARSE_MMA_MASK
	.align		4
.L_8:
        /*0008*/ 	.byte	0x03, 0x50
        /*000a*/ 	.short	0x0000


	//----- nvinfo : EIATTR_MAXREG_COUNT
	.align		4
        /*000c*/ 	.byte	0x03, 0x1b
        /*000e*/ 	.short	0x00ff


	//----- nvinfo : EIATTR_EXTERNS
	.align		4
        /*0010*/ 	.byte	0x04, 0x0f
        /*0012*/ 	.short	(.L_10 - .L_9)


	//   ....[0]....
	.align		4
.L_9:
        /*0014*/ 	.word	index@(vprintf)


	//----- nvinfo : EIATTR_MERCURY_ISA_VERSION
	.align		4
.L_10:
        /*0018*/ 	.byte	0x03, 0x5f
        /*001a*/ 	.short	0x0101


	//----- nvinfo : EIATTR_VRC_CTA_INIT_COUNT
	.align		4
        /*001c*/ 	.byte	0x02, 0x4a
	.zero		1
	.zero		1


	//----- nvinfo : EIATTR_SYSCALL_OFFSETS
	.align		4
        /*0020*/ 	.byte	0x04, 0x46
        /*0022*/ 	.short	(.L_12 - .L_11)


	//   ....[0]....
.L_11:
        /*0024*/ 	.word	0x000000e0


	//----- nvinfo : EIATTR_EXIT_INSTR_OFFSETS
	.align		4
.L_12:
        /*0028*/ 	.byte	0x04, 0x1c
        /*002a*/ 	.short	(.L_14 - .L_13)


	//   ....[0]....
.L_13:
        /*002c*/ 	.word	0x000000f0


	//----- nvinfo : EIATTR_SW_WAR
	.align		4
.L_14:
        /*0030*/ 	.byte	0x04, 0x36
        /*0032*/ 	.short	(.L_16 - .L_15)
.L_15:
        /*0034*/ 	.word	0x00000008
.L_16:


//--------------------- .nv.callgraph             --------------------------
	.section	.nv.callgraph,"",@"SHT_CUDA_CALLGRAPH"
	.align	4
	.sectionentsize	8
	.align		4
        /*0000*/ 	.word	0x00000000
	.align		4
        /*0004*/ 	.word	0xffffffff
	.align		4
        /*0008*/ 	.word	index@(_Z14hello_from_gpuv)
	.align		4
        /*000c*/ 	.word	index@(vprintf)
	.align		4
        /*0010*/ 	.word	0x00000000
	.align		4
        /*0014*/ 	.word	0xfffffffe
	.align		4
        /*0018*/ 	.word	0x00000000
	.align		4
        /*001c*/ 	.word	0xfffffffd
	.align		4
        /*0020*/ 	.word	0x00000000
	.align		4
        /*0024*/ 	.word	0xfffffffc


//--------------------- .nv.constant4             --------------------------
	.section	.nv.constant4,"a",@progbits
	.align	8
	.align		8
.nv.constant4:
        /*0000*/ 	.dword	vprintf
	.align		8
        /*0008*/ 	.dword	$str


//--------------------- .text._Z14hello_from_gpuv --------------------------
	.section	.text._Z14hello_from_gpuv,"ax",@progbits
	.align	128
        .global         _Z14hello_from_gpuv
        .type           _Z14hello_from_gpuv,@function
        .size           _Z14hello_from_gpuv,(.L_x_2 - _Z14hello_from_gpuv)
        .other          _Z14hello_from_gpuv,@"STO_CUDA_ENTRY STV_DEFAULT"
_Z14hello_from_gpuv:
.text._Z14hello_from_gpuv:
[----:B------:R-:W0:Y:S01]  /*0000*/  LDC R1, c[0x0][0x37c] ;  /* 0x0000df00ff017b82 */ /* 0x000e220000000800 */
[----:B------:R-:W1:Y:S01]  /*0010*/  S2R R8, SR_TID.X ;  /* 0x0000000000087919 */ /* 0x000e620000002100 */
[----:B0-----:R-:W-:Y:S01]  /*0020*/  VIADD R1, R1, 0xfffffff8 ;  /* 0xfffffff801017836 */ /* 0x001fe20000000000 */
[----:B------:R-:W-:Y:S01]  /*0030*/  MOV R0, 0x0 ;  /* 0x0000000000007802 */ /* 0x000fe20000000f00 */
[----:B------:R-:W0:Y:S04]  /*0040*/  LDCU UR4, c[0x0][0x2f8] ;  /* 0x00005f00ff0477ac */ /* 0x000e280008000800 */
[----:B------:R2:W3:Y:S01]  /*0050*/  LDC.64 R2, c[0x4][R0] ;  /* 0x0100000000027b82 */ /* 0x0004e20000000a00 */
[----:B------:R-:W4:Y:S01]  /*0060*/  LDCU.64 UR6, c[0x4][0x8] ;  /* 0x01000100ff0677ac */ /* 0x000f220008000a00 */
[----:B------:R-:W5:Y:S01]  /*0070*/  LDCU UR5, c[0x0][0x2fc] ;  /* 0x00005f80ff0577ac */ /* 0x000f620008000800 */
[----:B0-----:R-:W-:Y:S01]  /*0080*/  IADD3 R6, P0, PT, R1, UR4, RZ ;  /* 0x0000000401067c10 */ /* 0x001fe2000ff1e0ff */
[----:B----4-:R-:W-:Y:S01]  /*0090*/  IMAD.U32 R4, RZ, RZ, UR6 ;  /* 0x00000006ff047e24 */ /* 0x010fe2000f8e00ff */
[----:B------:R-:W-:-:S03]  /*00a0*/  MOV R5, UR7 ;  /* 0x0000000700057c02 */ /* 0x000fc60008000f00 */
[----:B-----5:R-:W-:Y:S01]  /*00b0*/  IMAD.X R7, RZ, RZ, UR5, P0 ;  /* 0x00000005ff077e24 */ /* 0x020fe200080e06ff */
[----:B-1----:R2:W-:Y:S07]  /*00c0*/  STL [R1], R8 ;  /* 0x0000000801007387 */ /* 0x0025ee0000100800 */
[----:B------:R-:W-:-:S07]  /*00d0*/  LEPC R20, `(.L_x_0) ;  /* 0x000000001014794e */ /* 0x000fce0000000000 */
[----:B--23--:R-:W-:Y:S05]  /*00e0*/  CALL.ABS.NOINC R2 ;  /* 0x0000000002007343 */ /* 0x00cfea0003c00000 */
.L_x_0:
[----:B------:R-:W-:Y:S05]  /*00f0*/  EXIT ;  /* 0x000000000000794d */ /* 0x000fea0003800000 */
.L_x_1:
[----:B------:R-:W-:-:S00]  /*0100*/  BRA `(.L_x_1) ;  /* 0xfffffffc00fc7947 */ /* 0x000fc0000383ffff */
[----:B------:R-:W-:-:S00]  /*0110*/  NOP ;  /* 0x0000000000007918 */ /* 0x000fc00000000000 */
        /* <DEDUP_REMOVED lines=14> */
.L_x_2:


//--------------------- .nv.global.init           --------------------------
	.section	.nv.global.init,"aw",@progbits
.nv.global.init:
	.type		$str,@object
	.size		$str,(.L_0 - $str)
$str:
        /*0000*/ 	.byte	0x48, 0x65, 0x6c, 0x6c, 0x6f, 0x20, 0x57, 0x6f, 0x72, 0x6c, 0x64, 0x20, 0x66, 0x72, 0x6f, 0x6d
        /*0010*/ 	.byte	0x20, 0x47, 0x50, 0x55, 0x20, 0x74, 0x68, 0x72, 0x65, 0x61, 0x64, 0x20, 0x25, 0x64, 0x21, 0x0a
        /*0020*/ 	.byte	0x00
.L_0:


//--------------------- .nv.shared.reserved.0     --------------------------
	.section	.nv.shared.reserved.0,"aw",@nobits
	.weak		__nv_reservedSMEM_offset_0_alias
	.size		__nv_reservedSMEM_offset_0_alias, 0, 64
	.other		__nv_reservedSMEM_offset_0_alias,@"STO_CUDA_RESERVED_SHARED STV_DEFAULT"
__nv_reservedSMEM_offset_0_alias:
	.zero		0
	.zero		64


//--------------------- .nv.constant0._Z14hello_from_gpuv --------------------------
	.section	.nv.constant0._Z14hello_from_gpuv,"a",@progbits
	.sectionflags	@""
	.align	4
.nv.constant0._Z14hello_from_gpuv:
	.zero		896


//--------------------- SYMBOLS --------------------------

	.type		.nv.reservedSmem.offset0,@object
	.size		.nv.reservedSmem.offset0,0x4
	.type		vprintf,@function
